//
// Generated by NVIDIA NVVM Compiler
//
// Compiler Build ID: CL-36424714
// Cuda compilation tools, release 13.0, V13.0.88
// Based on NVVM 20.0.0
//

.version 9.0
.target sm_100
.address_size 64

	// .globl	_Z15md5_cuda_kernelPKhmPhm

.visible .entry _Z15md5_cuda_kernelPKhmPhm(
	.param .u64 .ptr .align 1 _Z15md5_cuda_kernelPKhmPhm_param_0,
	.param .u64 _Z15md5_cuda_kernelPKhmPhm_param_1,
	.param .u64 .ptr .align 1 _Z15md5_cuda_kernelPKhmPhm_param_2,
	.param .u64 _Z15md5_cuda_kernelPKhmPhm_param_3
)
{
	.reg .pred 	%p<2>;
	.reg .b16 	%rs<2>;
	.reg .b32 	%r<6>;
	.reg .b64 	%rd<7>;

	ld.param.u64 	%rd1, [_Z15md5_cuda_kernelPKhmPhm_param_2];
	ld.param.u64 	%rd2, [_Z15md5_cuda_kernelPKhmPhm_param_3];
	mov.u32 	%r2, %ctaid.x;
	mov.u32 	%r3, %ntid.x;
	mov.u32 	%r4, %tid.x;
	mad.lo.s32 	%r1, %r2, %r3, %r4;
	cvt.s64.s32 	%rd3, %r1;
	setp.le.u64 	%p1, %rd2, %rd3;
	@%p1 bra 	$L__BB0_2;
	cvta.to.global.u64 	%rd4, %rd1;
	shl.b32 	%r5, %r1, 4;
	cvt.s64.s32 	%rd5, %r5;
	add.s64 	%rd6, %rd4, %rd5;
	mov.b16 	%rs1, 66;
	st.global.u8 	[%rd6], %rs1;
	st.global.u8 	[%rd6+1], %rs1;
	st.global.u8 	[%rd6+2], %rs1;
	st.global.u8 	[%rd6+3], %rs1;
	st.global.u8 	[%rd6+4], %rs1;
	st.global.u8 	[%rd6+5], %rs1;
	st.global.u8 	[%rd6+6], %rs1;
	st.global.u8 	[%rd6+7], %rs1;
	st.global.u8 	[%rd6+8], %rs1;
	st.global.u8 	[%rd6+9], %rs1;
	st.global.u8 	[%rd6+10], %rs1;
	st.global.u8 	[%rd6+11], %rs1;
	st.global.u8 	[%rd6+12], %rs1;
	st.global.u8 	[%rd6+13], %rs1;
	st.global.u8 	[%rd6+14], %rs1;
	st.global.u8 	[%rd6+15], %rs1;
$L__BB0_2:
	ret;

}


// ===== COMPILED SASS (sm_100) =====

	.target	sm_100

	.elftype	@"ET_EXEC"


//--------------------- .note.nv.tkinfo           --------------------------
	.section	.note.nv.tkinfo,"",@"SHT_NOTE"
	.sectionflags	@"SHF_NOTE_NV_TKINFO"
	.tkinfo
        /*0018*/ 	.word	0x00000002
        /*0030*/ 	.string	""
        /*0030*/ 	.string	"ptxas"
        /*0030*/ 	.string	"Cuda compilation tools, release 13.0, V13.0.88"
        /*0030*/ 	.string	"Build cuda_13.0.r13.0/compiler.36424714_0"
        /*0030*/ 	.string	"-arch sm_100 -m 64 "



//--------------------- .note.nv.cuinfo           --------------------------
	.section	.note.nv.cuinfo,"",@"SHT_NOTE"
	.sectionflags	@"SHF_NOTE_NV_CUINFO"
        /*0018*/ 	.short	0x0002
        /*001a*/ 	.short	0x0064
        /*001c*/ 	.short	0x0082
	.zero		2


//--------------------- .nv.info                  --------------------------
	.section	.nv.info,"",@"SHT_CUDA_INFO"
	.align	4


	//----- nvinfo : EIATTR_REGCOUNT
	.align		4
        /*0000*/ 	.byte	0x04, 0x2f
        /*0002*/ 	.short	(.L_1 - .L_0)
	.align		4
.L_0:
        /*0004*/ 	.word	index@(_Z15md5_cuda_kernelPKhmPhm)
        /*0008*/ 	.word	0x00000007


	//----- nvinfo : EIATTR_FRAME_SIZE
	.align		4
.L_1:
        /*000c*/ 	.byte	0x04, 0x11
        /*000e*/ 	.short	(.L_3 - .L_2)
	.align		4
.L_2:
        /*0010*/ 	.word	index@(_Z15md5_cuda_kernelPKhmPhm)
        /*0014*/ 	.word	0x00000000


	//----- nvinfo : EIATTR_MIN_STACK_SIZE
	.align		4
.L_3:
        /*0018*/ 	.byte	0x04, 0x12
        /*001a*/ 	.short	(.L_5 - .L_4)
	.align		4
.L_4:
        /*001c*/ 	.word	index@(_Z15md5_cuda_kernelPKhmPhm)
        /*0020*/ 	.word	0x00000000
.L_5:


//--------------------- .nv.compat                --------------------------
	.section	.nv.compat,"",@"SHT_CUDA_COMPAT_INFO"
	.align	4
        /*0000*/ 	.byte	0x02, 0x09, 0x00, 0x00, 0x02, 0x02, 0x01, 0x00, 0x02, 0x05, 0x05, 0x00, 0x03, 0x07, 0x01, 0x01
        /*0010*/ 	.byte	0x02, 0x03, 0x00, 0x00, 0x02, 0x06, 0x01, 0x00, 0x04, 0x0b, 0x08, 0x00, 0x09, 0x00, 0x00, 0x00
        /*0020*/ 	.byte	0x00, 0x00, 0x00, 0x00


//--------------------- .nv.info._Z15md5_cuda_kernelPKhmPhm --------------------------
	.section	.nv.info._Z15md5_cuda_kernelPKhmPhm,"",@"SHT_CUDA_INFO"
	.sectionflags	@""
	.align	4


	//----- nvinfo : EIATTR_CUDA_API_VERSION
	.align		4
        /*0000*/ 	.byte	0x04, 0x37
        /*0002*/ 	.short	(.L_7 - .L_6)
.L_6:
        /*0004*/ 	.word	0x00000082


	//----- nvinfo : EIATTR_KPARAM_INFO
	.align		4
.L_7:
        /*0008*/ 	.byte	0x04, 0x17
        /*000a*/ 	.short	(.L_9 - .L_8)
.L_8:
        /*000c*/ 	.word	0x00000000
        /*0010*/ 	.short	0x0003
        /*0012*/ 	.short	0x0018
        /*0014*/ 	.byte	0x00, 0xf0, 0x21, 0x00


	//----- nvinfo : EIATTR_KPARAM_INFO
	.align		4
.L_9:
        /*0018*/ 	.byte	0x04, 0x17
        /*001a*/ 	.short	(.L_11 - .L_10)
.L_10:
        /*001c*/ 	.word	0x00000000
        /*0020*/ 	.short	0x0002
        /*0022*/ 	.short	0x0010
        /*0024*/ 	.byte	0x00, 0xf5, 0x21, 0x00


	//----- nvinfo : EIATTR_KPARAM_INFO
	.align		4
.L_11:
        /*0028*/ 	.byte	0x04, 0x17
        /*002a*/ 	.short	(.L_13 - .L_12)
.L_12:
        /*002c*/ 	.word	0x00000000
        /*0030*/ 	.short	0x0001
        /*0032*/ 	.short	0x0008
        /*0034*/ 	.byte	0x00, 0xf0, 0x21, 0x00


	//----- nvinfo : EIATTR_KPARAM_INFO
	.align		4
.L_13:
        /*0038*/ 	.byte	0x04, 0x17
        /*003a*/ 	.short	(.L_15 - .L_14)
.L_14:
        /*003c*/ 	.word	0x00000000
        /*0040*/ 	.short	0x0000
        /*0042*/ 	.short	0x0000
        /*0044*/ 	.byte	0x00, 0xf5, 0x21, 0x00


	//----- nvinfo : EIATTR_SPARSE_MMA_MASK
	.align		4
.L_15:
        /*0048*/ 	.byte	0x03, 0x50
        /*004a*/ 	.short	0x0000


	//----- nvinfo : EIATTR_MAXREG_COUNT
	.align		4
        /*004c*/ 	.byte	0x03, 0x1b
        /*004e*/ 	.short	0x00ff


	//----- nvinfo : EIATTR_MERCURY_ISA_VERSION
	.align		4
        /*0050*/ 	.byte	0x03, 0x5f
        /*0052*/ 	.short	0x0101


	//----- nvinfo : EIATTR_VRC_CTA_INIT_COUNT
	.align		4
        /*0054*/ 	.byte	0x02, 0x4a
	.zero		1
	.zero		1


	//----- nvinfo : EIATTR_EXIT_INSTR_OFFSETS
	.align		4
        /*0058*/ 	.byte	0x04, 0x1c
        /*005a*/ 	.short	(.L_17 - .L_16)


	//   ....[0]....
.L_16:
        /*005c*/ 	.word	0x00000090


	//   ....[1]....
        /*0060*/ 	.word	0x00000210


	//----- nvinfo : EIATTR_CBANK_PARAM_SIZE
	.align		4
.L_17:
        /*0064*/ 	.byte	0x03, 0x19
        /*0066*/ 	.short	0x0020


	//----- nvinfo : EIATTR_PARAM_CBANK
	.align		4
        /*0068*/ 	.byte	0x04, 0x0a
        /*006a*/ 	.short	(.L_19 - .L_18)
	.align		4
.L_18:
        /*006c*/ 	.word	index@(.nv.constant0._Z15md5_cuda_kernelPKhmPhm)
        /*0070*/ 	.short	0x0380
        /*0072*/ 	.short	0x0020


	//----- nvinfo : EIATTR_SW_WAR
	.align		4
.L_19:
        /*0074*/ 	.byte	0x04, 0x36
        /*0076*/ 	.short	(.L_21 - .L_20)
.L_20:
        /*0078*/ 	.word	0x00000008
.L_21:


//--------------------- .nv.callgraph             --------------------------
	.section	.nv.callgraph,"",@"SHT_CUDA_CALLGRAPH"
	.align	4
	.sectionentsize	8
	.align		4
        /*0000*/ 	.word	0x00000000
	.align		4
        /*0004*/ 	.word	0xffffffff
	.align		4
        /*0008*/ 	.word	0x00000000
	.align		4
        /*000c*/ 	.word	0xfffffffe
	.align		4
        /*0010*/ 	.word	0x00000000
	.align		4
        /*0014*/ 	.word	0xfffffffd
	.align		4
        /*0018*/ 	.word	0x00000000
	.align		4
        /*001c*/ 	.word	0xfffffffc


//--------------------- .text._Z15md5_cuda_kernelPKhmPhm --------------------------
	.section	.text._Z15md5_cuda_kernelPKhmPhm,"ax",@progbits
	.align	128
        .global         _Z15md5_cuda_kernelPKhmPhm
        .type           _Z15md5_cuda_kernelPKhmPhm,@function
        .size           _Z15md5_cuda_kernelPKhmPhm,(.L_x_1 - _Z15md5_cuda_kernelPKhmPhm)
        .other          _Z15md5_cuda_kernelPKhmPhm,@"STO_CUDA_ENTRY STV_DEFAULT"
_Z15md5_cuda_kernelPKhmPhm:
.text._Z15md5_cuda_kernelPKhmPhm:
[----:B------:R-:W-:Y:S01]  /*0000*/  LDC R1, c[0x0][0x37c] ;  /* 0x0000df00ff017b82 */ /* 0x000fe20000000800 */
[----:B------:R-:W0:Y:S07]  /*0010*/  S2R R3, SR_TID.X ;  /* 0x0000000000037919 */ /* 0x000e2e0000002100 */
[----:B------:R-:W0:Y:S01]  /*0020*/  S2UR UR4, SR_CTAID.X ;  /* 0x00000000000479c3 */ /* 0x000e220000002500 */
[----:B------:R-:W1:Y:S07]  /*0030*/  LDCU.64 UR6, c[0x0][0x398] ;  /* 0x00007300ff0677ac */ /* 0x000e6e0008000a00 */
[----:B------:R-:W0:Y:S02]  /*0040*/  LDC R0, c[0x0][0x360] ;  /* 0x0000d800ff007b82 */ /* 0x000e240000000800 */
[----:B0-----:R-:W-:-:S05]  /*0050*/  IMAD R0, R0, UR4, R3 ;  /* 0x0000000400007c24 */ /* 0x001fca000f8e0203 */
[----:B-1----:R-:W-:Y:S02]  /*0060*/  ISETP.GE.U32.AND P0, PT, R0, UR6, PT ;  /* 0x0000000600007c0c */ /* 0x002fe4000bf06070 */
[----:B------:R-:W-:-:S04]  /*0070*/  SHF.R.S32.HI R2, RZ, 0x1f, R0 ;  /* 0x0000001fff027819 */ /* 0x000fc80000011400 */
[----:B------:R-:W-:-:S13]  /*0080*/  ISETP.GE.U32.AND.EX P0, PT, R2, UR7, PT, P0 ;  /* 0x0000000702007c0c */ /* 0x000fda000bf06100 */
[----:B------:R-:W-:Y:S05]  /*0090*/  @P0 EXIT ;  /* 0x000000000000094d */ /* 0x000fea0003800000 */
[----:B------:R-:W0:Y:S01]  /*00a0*/  LDCU.64 UR6, c[0x0][0x390] ;  /* 0x00007200ff0677ac */ /* 0x000e220008000a00 */
[----:B------:R-:W-:Y:S02]  /*00b0*/  IMAD.SHL.U32 R0, R0, 0x10, RZ ;  /* 0x0000001000007824 */ /* 0x000fe400078e00ff */
[----:B------:R-:W-:Y:S01]  /*00c0*/  IMAD.MOV.U32 R4, RZ, RZ, 0x42 ;  /* 0x00000042ff047424 */ /* 0x000fe200078e00ff */
[----:B------:R-:W1:Y:S02]  /*00d0*/  LDCU.64 UR4, c[0x0][0x358] ;  /* 0x00006b00ff0477ac */ /* 0x000e640008000a00 */
[----:B0-----:R-:W-:-:S04]  /*00e0*/  IADD3 R2, P0, PT, R0, UR6, RZ ;  /* 0x0000000600027c10 */ /* 0x001fc8000ff1e0ff */
[----:B------:R-:W-:Y:S02]  /*00f0*/  LEA.HI.X.SX32 R3, R0, UR7, 0x1, P0 ;  /* 0x0000000700037c11 */ /* 0x000fe400080f0eff */
[----:B------:R-:W-:-:S05]  /*0100*/  PRMT R0, R4, 0x7610, R0 ;  /* 0x0000761004007816 */ /* 0x000fca0000000000 */
[----:B-1----:R-:W-:Y:S04]  /*0110*/  STG.E.U8 desc[UR4][R2.64], R0 ;  /* 0x0000000002007986 */ /* 0x002fe8000c101104 */
[----:B------:R-:W-:Y:S04]  /*0120*/  STG.E.U8 desc[UR4][R2.64+0x1], R0 ;  /* 0x0000010002007986 */ /* 0x000fe8000c101104 */
        /* <DEDUP_REMOVED lines=13> */
[----:B------:R-:W-:Y:S01]  /*0200*/  STG.E.U8 desc[UR4][R2.64+0xf], R0 ;  /* 0x00000f0002007986 */ /* 0x000fe2000c101104 */
[----:B------:R-:W-:Y:S05]  /*0210*/  EXIT ;  /* 0x000000000000794d */ /* 0x000fea0003800000 */
.L_x_0:
[----:B------:R-:W-:-:S00]  /*0220*/  BRA `(.L_x_0) ;  /* 0xfffffffc00fc7947 */ /* 0x000fc0000383ffff */
[----:B------:R-:W-:-:S00]  /*0230*/  NOP ;  /* 0x0000000000007918 */ /* 0x000fc00000000000 */
        /* <DEDUP_REMOVED lines=12> */
.L_x_1:


//--------------------- .nv.shared.reserved.0     --------------------------
	.section	.nv.shared.reserved.0,"aw",@nobits
	.weak		__nv_reservedSMEM_offset_0_alias
	.size		__nv_reservedSMEM_offset_0_alias, 0, 64
	.other		__nv_reservedSMEM_offset_0_alias,@"STO_CUDA_RESERVED_SHARED STV_DEFAULT"
__nv_reservedSMEM_offset_0_alias:
	.zero		0
	.zero		64


//--------------------- .nv.constant0._Z15md5_cuda_kernelPKhmPhm --------------------------
	.section	.nv.constant0._Z15md5_cuda_kernelPKhmPhm,"a",@progbits
	.sectionflags	@""
	.align	4
.nv.constant0._Z15md5_cuda_kernelPKhmPhm:
	.zero		928


//--------------------- SYMBOLS --------------------------

	.type		.nv.reservedSmem.offset0,@object
	.size		.nv.reservedSmem.offset0,0x4
